//
// Generated by NVIDIA NVVM Compiler
//
// Compiler Build ID: CL-36424714
// Cuda compilation tools, release 13.0, V13.0.88
// Based on NVVM 20.0.0
//

.version 9.0
.target sm_100
.address_size 64

	// .globl	_Z3addPiS_S_S_

.visible .entry _Z3addPiS_S_S_(
	.param .u64 .ptr .align 1 _Z3addPiS_S_S__param_0,
	.param .u64 .ptr .align 1 _Z3addPiS_S_S__param_1,
	.param .u64 .ptr .align 1 _Z3addPiS_S_S__param_2,
	.param .u64 .ptr .align 1 _Z3addPiS_S_S__param_3
)
{
	.reg .pred 	%p<2>;
	.reg .b32 	%r<10>;
	.reg .b64 	%rd<14>;

	ld.param.u64 	%rd1, [_Z3addPiS_S_S__param_0];
	ld.param.u64 	%rd2, [_Z3addPiS_S_S__param_1];
	ld.param.u64 	%rd3, [_Z3addPiS_S_S__param_2];
	ld.param.u64 	%rd4, [_Z3addPiS_S_S__param_3];
	mov.u32 	%r2, %ctaid.x;
	mov.u32 	%r3, %ntid.x;
	mov.u32 	%r4, %tid.x;
	mad.lo.s32 	%r1, %r2, %r3, %r4;
	setp.gt.u32 	%p1, %r1, 9999999;
	@%p1 bra 	$L__BB0_2;
	cvta.to.global.u64 	%rd5, %rd4;
	cvta.to.global.u64 	%rd6, %rd3;
	cvta.to.global.u64 	%rd7, %rd1;
	cvta.to.global.u64 	%rd8, %rd2;
	mul.wide.u32 	%rd9, %r1, 4;
	add.s64 	%rd10, %rd7, %rd9;
	ld.global.u32 	%r5, [%rd10];
	add.s64 	%rd11, %rd8, %rd9;
	ld.global.u32 	%r6, [%rd11];
	max.s32 	%r7, %r5, %r6;
	add.s64 	%rd12, %rd5, %rd9;
	st.global.u32 	[%rd12], %r7;
	add.s64 	%rd13, %rd6, %rd9;
	ld.global.u32 	%r8, [%rd13];
	max.s32 	%r9, %r7, %r8;
	st.global.u32 	[%rd12], %r9;
$L__BB0_2:
	ret;

}


// ===== COMPILED SASS (sm_100) =====

	.target	sm_100

	.elftype	@"ET_EXEC"


//--------------------- .note.nv.tkinfo           --------------------------
	.section	.note.nv.tkinfo,"",@"SHT_NOTE"
	.sectionflags	@"SHF_NOTE_NV_TKINFO"
	.tkinfo
        /*0018*/ 	.word	0x00000002
        /*0030*/ 	.string	""
        /*0030*/ 	.string	"ptxas"
        /*0030*/ 	.string	"Cuda compilation tools, release 13.0, V13.0.88"
        /*0030*/ 	.string	"Build cuda_13.0.r13.0/compiler.36424714_0"
        /*0030*/ 	.string	"-arch sm_100 -m 64 "



//--------------------- .note.nv.cuinfo           --------------------------
	.section	.note.nv.cuinfo,"",@"SHT_NOTE"
	.sectionflags	@"SHF_NOTE_NV_CUINFO"
        /*0018*/ 	.short	0x0002
        /*001a*/ 	.short	0x0064
        /*001c*/ 	.short	0x0082
	.zero		2


//--------------------- .nv.info                  --------------------------
	.section	.nv.info,"",@"SHT_CUDA_INFO"
	.align	4


	//----- nvinfo : EIATTR_REGCOUNT
	.align		4
        /*0000*/ 	.byte	0x04, 0x2f
        /*0002*/ 	.short	(.L_1 - .L_0)
	.align		4
.L_0:
        /*0004*/ 	.word	index@(_Z3addPiS_S_S_)
        /*0008*/ 	.word	0x00000010


	//----- nvinfo : EIATTR_FRAME_SIZE
	.align		4
.L_1:
        /*000c*/ 	.byte	0x04, 0x11
        /*000e*/ 	.short	(.L_3 - .L_2)
	.align		4
.L_2:
        /*0010*/ 	.word	index@(_Z3addPiS_S_S_)
        /*0014*/ 	.word	0x00000000


	//----- nvinfo : EIATTR_MIN_STACK_SIZE
	.align		4
.L_3:
        /*0018*/ 	.byte	0x04, 0x12
        /*001a*/ 	.short	(.L_5 - .L_4)
	.align		4
.L_4:
        /*001c*/ 	.word	index@(_Z3addPiS_S_S_)
        /*0020*/ 	.word	0x00000000
.L_5:


//--------------------- .nv.compat                --------------------------
	.section	.nv.compat,"",@"SHT_CUDA_COMPAT_INFO"
	.align	4
        /*0000*/ 	.byte	0x02, 0x09, 0x00, 0x00, 0x02, 0x02, 0x01, 0x00, 0x02, 0x05, 0x05, 0x00, 0x03, 0x07, 0x01, 0x01
        /*0010*/ 	.byte	0x02, 0x03, 0x00, 0x00, 0x02, 0x06, 0x01, 0x00, 0x04, 0x0b, 0x08, 0x00, 0x09, 0x00, 0x00, 0x00
        /*0020*/ 	.byte	0x00, 0x00, 0x00, 0x00


//--------------------- .nv.info._Z3addPiS_S_S_   --------------------------
	.section	.nv.info._Z3addPiS_S_S_,"",@"SHT_CUDA_INFO"
	.sectionflags	@""
	.align	4


	//----- nvinfo : EIATTR_CUDA_API_VERSION
	.align		4
        /*0000*/ 	.byte	0x04, 0x37
        /*0002*/ 	.short	(.L_7 - .L_6)
.L_6:
        /*0004*/ 	.word	0x00000082


	//----- nvinfo : EIATTR_KPARAM_INFO
	.align		4
.L_7:
        /*0008*/ 	.byte	0x04, 0x17
        /*000a*/ 	.short	(.L_9 - .L_8)
.L_8:
        /*000c*/ 	.word	0x00000000
        /*0010*/ 	.short	0x0003
        /*0012*/ 	.short	0x0018
        /*0014*/ 	.byte	0x00, 0xf5, 0x21, 0x00


	//----- nvinfo : EIATTR_KPARAM_INFO
	.align		4
.L_9:
        /*0018*/ 	.byte	0x04, 0x17
        /*001a*/ 	.short	(.L_11 - .L_10)
.L_10:
        /*001c*/ 	.word	0x00000000
        /*0020*/ 	.short	0x0002
        /*0022*/ 	.short	0x0010
        /*0024*/ 	.byte	0x00, 0xf5, 0x21, 0x00


	//----- nvinfo : EIATTR_KPARAM_INFO
	.align		4
.L_11:
        /*0028*/ 	.byte	0x04, 0x17
        /*002a*/ 	.short	(.L_13 - .L_12)
.L_12:
        /*002c*/ 	.word	0x00000000
        /*0030*/ 	.short	0x0001
        /*0032*/ 	.short	0x0008
        /*0034*/ 	.byte	0x00, 0xf5, 0x21, 0x00


	//----- nvinfo : EIATTR_KPARAM_INFO
	.align		4
.L_13:
        /*0038*/ 	.byte	0x04, 0x17
        /*003a*/ 	.short	(.L_15 - .L_14)
.L_14:
        /*003c*/ 	.word	0x00000000
        /*0040*/ 	.short	0x0000
        /*0042*/ 	.short	0x0000
        /*0044*/ 	.byte	0x00, 0xf5, 0x21, 0x00


	//----- nvinfo : EIATTR_SPARSE_MMA_MASK
	.align		4
.L_15:
        /*0048*/ 	.byte	0x03, 0x50
        /*004a*/ 	.short	0x0000


	//----- nvinfo : EIATTR_MAXREG_COUNT
	.align		4
        /*004c*/ 	.byte	0x03, 0x1b
        /*004e*/ 	.short	0x00ff


	//----- nvinfo : EIATTR_MERCURY_ISA_VERSION
	.align		4
        /*0050*/ 	.byte	0x03, 0x5f
        /*0052*/ 	.short	0x0101


	//----- nvinfo : EIATTR_VRC_CTA_INIT_COUNT
	.align		4
        /*0054*/ 	.byte	0x02, 0x4a
	.zero		1
	.zero		1


	//----- nvinfo : EIATTR_EXIT_INSTR_OFFSETS
	.align		4
        /*0058*/ 	.byte	0x04, 0x1c
        /*005a*/ 	.short	(.L_17 - .L_16)


	//   ....[0]....
.L_16:
        /*005c*/ 	.word	0x00000060


	//   ....[1]....
        /*0060*/ 	.word	0x00000170


	//----- nvinfo : EIATTR_CBANK_PARAM_SIZE
	.align		4
.L_17:
        /*0064*/ 	.byte	0x03, 0x19
        /*0066*/ 	.short	0x0020


	//----- nvinfo : EIATTR_PARAM_CBANK
	.align		4
        /*0068*/ 	.byte	0x04, 0x0a
        /*006a*/ 	.short	(.L_19 - .L_18)
	.align		4
.L_18:
        /*006c*/ 	.word	index@(.nv.constant0._Z3addPiS_S_S_)
        /*0070*/ 	.short	0x0380
        /*0072*/ 	.short	0x0020


	//----- nvinfo : EIATTR_SW_WAR
	.align		4
.L_19:
        /*0074*/ 	.byte	0x04, 0x36
        /*0076*/ 	.short	(.L_21 - .L_20)
.L_20:
        /*0078*/ 	.word	0x00000008
.L_21:


//--------------------- .nv.callgraph             --------------------------
	.section	.nv.callgraph,"",@"SHT_CUDA_CALLGRAPH"
	.align	4
	.sectionentsize	8
	.align		4
        /*0000*/ 	.word	0x00000000
	.align		4
        /*0004*/ 	.word	0xffffffff
	.align		4
        /*0008*/ 	.word	0x00000000
	.align		4
        /*000c*/ 	.word	0xfffffffe
	.align		4
        /*0010*/ 	.word	0x00000000
	.align		4
        /*0014*/ 	.word	0xfffffffd
	.align		4
        /*0018*/ 	.word	0x00000000
	.align		4
        /*001c*/ 	.word	0xfffffffc


//--------------------- .text._Z3addPiS_S_S_      --------------------------
	.section	.text._Z3addPiS_S_S_,"ax",@progbits
	.align	128
        .global         _Z3addPiS_S_S_
        .type           _Z3addPiS_S_S_,@function
        .size           _Z3addPiS_S_S_,(.L_x_1 - _Z3addPiS_S_S_)
        .other          _Z3addPiS_S_S_,@"STO_CUDA_ENTRY STV_DEFAULT"
_Z3addPiS_S_S_:
.text._Z3addPiS_S_S_:
[----:B------:R-:W-:Y:S01]  /*0000*/  LDC R1, c[0x0][0x37c] ;  /* 0x0000df00ff017b82 */ /* 0x000fe20000000800 */
[----:B------:R-:W0:Y:S07]  /*0010*/  S2R R0, SR_TID.X ;  /* 0x0000000000007919 */ /* 0x000e2e0000002100 */
[----:B------:R-:W0:Y:S08]  /*0020*/  S2UR UR4, SR_CTAID.X ;  /* 0x00000000000479c3 */ /* 0x000e300000002500 */
[----:B------:R-:W0:Y:S02]  /*0030*/  LDC R11, c[0x0][0x360] ;  /* 0x0000d800ff0b7b82 */ /* 0x000e240000000800 */
[----:B0-----:R-:W-:-:S05]  /*0040*/  IMAD R11, R11, UR4, R0 ;  /* 0x000000040b0b7c24 */ /* 0x001fca000f8e0200 */
[----:B------:R-:W-:-:S13]  /*0050*/  ISETP.GT.U32.AND P0, PT, R11, 0x98967f, PT ;  /* 0x0098967f0b00780c */ /* 0x000fda0003f04070 */
[----:B------:R-:W-:Y:S05]  /*0060*/  @P0 EXIT ;  /* 0x000000000000094d */ /* 0x000fea0003800000 */
[----:B------:R-:W0:Y:S01]  /*0070*/  LDC.64 R2, c[0x0][0x380] ;  /* 0x0000e000ff027b82 */ /* 0x000e220000000a00 */
[----:B------:R-:W1:Y:S07]  /*0080*/  LDCU.64 UR4, c[0x0][0x358] ;  /* 0x00006b00ff0477ac */ /* 0x000e6e0008000a00 */
[----:B------:R-:W2:Y:S08]  /*0090*/  LDC.64 R4, c[0x0][0x388] ;  /* 0x0000e200ff047b82 */ /* 0x000eb00000000a00 */
[----:B------:R-:W3:Y:S01]  /*00a0*/  LDC.64 R6, c[0x0][0x398] ;  /* 0x0000e600ff067b82 */ /* 0x000ee20000000a00 */
[----:B0-----:R-:W-:-:S07]  /*00b0*/  IMAD.WIDE.U32 R2, R11, 0x4, R2 ;  /* 0x000000040b027825 */ /* 0x001fce00078e0002 */
[----:B------:R-:W0:Y:S01]  /*00c0*/  LDC.64 R8, c[0x0][0x390] ;  /* 0x0000e400ff087b82 */ /* 0x000e220000000a00 */
[----:B-1----:R-:W4:Y:S01]  /*00d0*/  LDG.E R2, desc[UR4][R2.64] ;  /* 0x0000000402027981 */ /* 0x002f22000c1e1900 */
[----:B--2---:R-:W-:-:S06]  /*00e0*/  IMAD.WIDE.U32 R4, R11, 0x4, R4 ;  /* 0x000000040b047825 */ /* 0x004fcc00078e0004 */
[----:B------:R-:W4:Y:S01]  /*00f0*/  LDG.E R5, desc[UR4][R4.64] ;  /* 0x0000000404057981 */ /* 0x000f22000c1e1900 */
[----:B---3--:R-:W-:-:S04]  /*0100*/  IMAD.WIDE.U32 R6, R11, 0x4, R6 ;  /* 0x000000040b067825 */ /* 0x008fc800078e0006 */
[----:B0-----:R-:W-:Y:S01]  /*0110*/  IMAD.WIDE.U32 R8, R11, 0x4, R8 ;  /* 0x000000040b087825 */ /* 0x001fe200078e0008 */
[----:B----4-:R-:W-:-:S05]  /*0120*/  VIMNMX R13, PT, PT, R2, R5, !PT ;  /* 0x00000005020d7248 */ /* 0x010fca0007fe0100 */
[----:B------:R-:W-:Y:S04]  /*0130*/  STG.E desc[UR4][R6.64], R13 ;  /* 0x0000000d06007986 */ /* 0x000fe8000c101904 */
[----:B------:R-:W2:Y:S02]  /*0140*/  LDG.E R8, desc[UR4][R8.64] ;  /* 0x0000000408087981 */ /* 0x000ea4000c1e1900 */
[----:B--2---:R-:W-:-:S05]  /*0150*/  VIMNMX R11, PT, PT, R13, R8, !PT ;  /* 0x000000080d0b7248 */ /* 0x004fca0007fe0100 */
[----:B------:R-:W-:Y:S01]  /*0160*/  STG.E desc[UR4][R6.64], R11 ;  /* 0x0000000b06007986 */ /* 0x000fe2000c101904 */
[----:B------:R-:W-:Y:S05]  /*0170*/  EXIT ;  /* 0x000000000000794d */ /* 0x000fea0003800000 */
.L_x_0:
[----:B------:R-:W-:-:S00]  /*0180*/  BRA `(.L_x_0) ;  /* 0xfffffffc00fc7947 */ /* 0x000fc0000383ffff */
[----:B------:R-:W-:-:S00]  /*0190*/  NOP ;  /* 0x0000000000007918 */ /* 0x000fc00000000000 */
        /* <DEDUP_REMOVED lines=14> */
.L_x_1:


//--------------------- .nv.shared.reserved.0     --------------------------
	.section	.nv.shared.reserved.0,"aw",@nobits
	.weak		__nv_reservedSMEM_offset_0_alias
	.size		__nv_reservedSMEM_offset_0_alias, 0, 64
	.other		__nv_reservedSMEM_offset_0_alias,@"STO_CUDA_RESERVED_SHARED STV_DEFAULT"
__nv_reservedSMEM_offset_0_alias:
	.zero		0
	.zero		64


//--------------------- .nv.constant0._Z3addPiS_S_S_ --------------------------
	.section	.nv.constant0._Z3addPiS_S_S_,"a",@progbits
	.sectionflags	@""
	.align	4
.nv.constant0._Z3addPiS_S_S_:
	.zero		928


//--------------------- SYMBOLS --------------------------

	.type		.nv.reservedSmem.offset0,@object
	.size		.nv.reservedSmem.offset0,0x4
